//
// Generated by NVIDIA NVVM Compiler
//
// Compiler Build ID: CL-36424714
// Cuda compilation tools, release 13.0, V13.0.88
// Based on NVVM 20.0.0
//

.version 9.0
.target sm_100
.address_size 64

	// .globl	_Z15matrixMulSharedPKfS0_Pfi
// _ZZ15matrixMulSharedPKfS0_PfiE2sA has been demoted
// _ZZ15matrixMulSharedPKfS0_PfiE2sB has been demoted

.visible .entry _Z15matrixMulSharedPKfS0_Pfi(
	.param .u64 .ptr .align 1 _Z15matrixMulSharedPKfS0_Pfi_param_0,
	.param .u64 .ptr .align 1 _Z15matrixMulSharedPKfS0_Pfi_param_1,
	.param .u64 .ptr .align 1 _Z15matrixMulSharedPKfS0_Pfi_param_2,
	.param .u32 _Z15matrixMulSharedPKfS0_Pfi_param_3
)
{
	.reg .pred 	%p<8>;
	.reg .b32 	%r<43>;
	.reg .b32 	%f<63>;
	.reg .b64 	%rd<13>;
	// demoted variable
	.shared .align 4 .b8 _ZZ15matrixMulSharedPKfS0_PfiE2sA[1024];
	// demoted variable
	.shared .align 4 .b8 _ZZ15matrixMulSharedPKfS0_PfiE2sB[1024];
	ld.param.u64 	%rd4, [_Z15matrixMulSharedPKfS0_Pfi_param_0];
	ld.param.u64 	%rd5, [_Z15matrixMulSharedPKfS0_Pfi_param_1];
	ld.param.u64 	%rd6, [_Z15matrixMulSharedPKfS0_Pfi_param_2];
	ld.param.u32 	%r24, [_Z15matrixMulSharedPKfS0_Pfi_param_3];
	mov.u32 	%r25, %ctaid.y;
	shl.b32 	%r26, %r25, 4;
	mov.u32 	%r40, %tid.y;
	add.s32 	%r2, %r26, %r40;
	mov.u32 	%r27, %ctaid.x;
	shl.b32 	%r3, %r27, 4;
	mov.u32 	%r38, %tid.x;
	add.s32 	%r5, %r3, %r38;
	setp.lt.s32 	%p1, %r24, 1;
	mov.f32 	%f62, 0f00000000;
	@%p1 bra 	$L__BB0_7;
	add.s32 	%r28, %r24, 15;
	shr.u32 	%r29, %r28, 4;
	shl.b32 	%r30, %r40, 6;
	mov.u32 	%r31, _ZZ15matrixMulSharedPKfS0_PfiE2sA;
	add.s32 	%r6, %r31, %r30;
	shl.b32 	%r32, %r38, 2;
	add.s32 	%r7, %r6, %r32;
	mov.u32 	%r33, _ZZ15matrixMulSharedPKfS0_PfiE2sB;
	add.s32 	%r9, %r33, %r32;
	add.s32 	%r8, %r9, %r30;
	neg.s32 	%r42, %r29;
	mad.lo.s32 	%r34, %r40, %r24, %r38;
	add.s32 	%r41, %r34, %r3;
	shl.b32 	%r12, %r24, 4;
	mad.lo.s32 	%r39, %r24, %r2, %r38;
	cvta.to.global.u64 	%rd1, %rd4;
	cvta.to.global.u64 	%rd2, %rd5;
	mov.f32 	%f62, 0f00000000;
$L__BB0_2:
	setp.ge.u32 	%p2, %r2, %r24;
	mul.wide.s32 	%rd7, %r39, 4;
	add.s64 	%rd3, %rd1, %rd7;
	setp.ge.s32 	%p3, %r38, %r24;
	mov.f32 	%f60, 0f00000000;
	or.pred  	%p4, %p2, %p3;
	@%p4 bra 	$L__BB0_4;
	ld.global.f32 	%f60, [%rd3];
$L__BB0_4:
	st.shared.f32 	[%r7], %f60;
	mov.f32 	%f61, 0f00000000;
	max.s32 	%r35, %r5, %r40;
	setp.ge.s32 	%p5, %r35, %r24;
	@%p5 bra 	$L__BB0_6;
	mul.wide.s32 	%rd8, %r41, 4;
	add.s64 	%rd9, %rd2, %rd8;
	ld.global.f32 	%f61, [%rd9];
$L__BB0_6:
	st.shared.f32 	[%r8], %f61;
	bar.sync 	0;
	ld.shared.f32 	%f12, [%r6];
	ld.shared.f32 	%f13, [%r9];
	fma.rn.f32 	%f14, %f12, %f13, %f62;
	ld.shared.f32 	%f15, [%r6+4];
	ld.shared.f32 	%f16, [%r9+64];
	fma.rn.f32 	%f17, %f15, %f16, %f14;
	ld.shared.f32 	%f18, [%r6+8];
	ld.shared.f32 	%f19, [%r9+128];
	fma.rn.f32 	%f20, %f18, %f19, %f17;
	ld.shared.f32 	%f21, [%r6+12];
	ld.shared.f32 	%f22, [%r9+192];
	fma.rn.f32 	%f23, %f21, %f22, %f20;
	ld.shared.f32 	%f24, [%r6+16];
	ld.shared.f32 	%f25, [%r9+256];
	fma.rn.f32 	%f26, %f24, %f25, %f23;
	ld.shared.f32 	%f27, [%r6+20];
	ld.shared.f32 	%f28, [%r9+320];
	fma.rn.f32 	%f29, %f27, %f28, %f26;
	ld.shared.f32 	%f30, [%r6+24];
	ld.shared.f32 	%f31, [%r9+384];
	fma.rn.f32 	%f32, %f30, %f31, %f29;
	ld.shared.f32 	%f33, [%r6+28];
	ld.shared.f32 	%f34, [%r9+448];
	fma.rn.f32 	%f35, %f33, %f34, %f32;
	ld.shared.f32 	%f36, [%r6+32];
	ld.shared.f32 	%f37, [%r9+512];
	fma.rn.f32 	%f38, %f36, %f37, %f35;
	ld.shared.f32 	%f39, [%r6+36];
	ld.shared.f32 	%f40, [%r9+576];
	fma.rn.f32 	%f41, %f39, %f40, %f38;
	ld.shared.f32 	%f42, [%r6+40];
	ld.shared.f32 	%f43, [%r9+640];
	fma.rn.f32 	%f44, %f42, %f43, %f41;
	ld.shared.f32 	%f45, [%r6+44];
	ld.shared.f32 	%f46, [%r9+704];
	fma.rn.f32 	%f47, %f45, %f46, %f44;
	ld.shared.f32 	%f48, [%r6+48];
	ld.shared.f32 	%f49, [%r9+768];
	fma.rn.f32 	%f50, %f48, %f49, %f47;
	ld.shared.f32 	%f51, [%r6+52];
	ld.shared.f32 	%f52, [%r9+832];
	fma.rn.f32 	%f53, %f51, %f52, %f50;
	ld.shared.f32 	%f54, [%r6+56];
	ld.shared.f32 	%f55, [%r9+896];
	fma.rn.f32 	%f56, %f54, %f55, %f53;
	ld.shared.f32 	%f57, [%r6+60];
	ld.shared.f32 	%f58, [%r9+960];
	fma.rn.f32 	%f62, %f57, %f58, %f56;
	bar.sync 	0;
	add.s32 	%r42, %r42, 1;
	setp.ne.s32 	%p6, %r42, 0;
	add.s32 	%r41, %r41, %r12;
	add.s32 	%r40, %r40, 16;
	add.s32 	%r39, %r39, 16;
	add.s32 	%r38, %r38, 16;
	@%p6 bra 	$L__BB0_2;
$L__BB0_7:
	max.s32 	%r36, %r2, %r5;
	setp.ge.s32 	%p7, %r36, %r24;
	@%p7 bra 	$L__BB0_9;
	mad.lo.s32 	%r37, %r24, %r2, %r5;
	cvta.to.global.u64 	%rd10, %rd6;
	mul.wide.s32 	%rd11, %r37, 4;
	add.s64 	%rd12, %rd10, %rd11;
	st.global.f32 	[%rd12], %f62;
$L__BB0_9:
	ret;

}


// ===== COMPILED SASS (sm_100) =====

	.target	sm_100

	.elftype	@"ET_EXEC"


//--------------------- .note.nv.tkinfo           --------------------------
	.section	.note.nv.tkinfo,"",@"SHT_NOTE"
	.sectionflags	@"SHF_NOTE_NV_TKINFO"
	.tkinfo
        /*0018*/ 	.word	0x00000002
        /*0030*/ 	.string	""
        /*0030*/ 	.string	"ptxas"
        /*0030*/ 	.string	"Cuda compilation tools, release 13.0, V13.0.88"
        /*0030*/ 	.string	"Build cuda_13.0.r13.0/compiler.36424714_0"
        /*0030*/ 	.string	"-arch sm_100 -m 64 "



//--------------------- .note.nv.cuinfo           --------------------------
	.section	.note.nv.cuinfo,"",@"SHT_NOTE"
	.sectionflags	@"SHF_NOTE_NV_CUINFO"
        /*0018*/ 	.short	0x0002
        /*001a*/ 	.short	0x0064
        /*001c*/ 	.short	0x0082
	.zero		2


//--------------------- .nv.info                  --------------------------
	.section	.nv.info,"",@"SHT_CUDA_INFO"
	.align	4


	//----- nvinfo : EIATTR_REGCOUNT
	.align		4
        /*0000*/ 	.byte	0x04, 0x2f
        /*0002*/ 	.short	(.L_1 - .L_0)
	.align		4
.L_0:
        /*0004*/ 	.word	index@(_Z15matrixMulSharedPKfS0_Pfi)
        /*0008*/ 	.word	0x00000020


	//----- nvinfo : EIATTR_FRAME_SIZE
	.align		4
.L_1:
        /*000c*/ 	.byte	0x04, 0x11
        /*000e*/ 	.short	(.L_3 - .L_2)
	.align		4
.L_2:
        /*0010*/ 	.word	index@(_Z15matrixMulSharedPKfS0_Pfi)
        /*0014*/ 	.word	0x00000000


	//----- nvinfo : EIATTR_MIN_STACK_SIZE
	.align		4
.L_3:
        /*0018*/ 	.byte	0x04, 0x12
        /*001a*/ 	.short	(.L_5 - .L_4)
	.align		4
.L_4:
        /*001c*/ 	.word	index@(_Z15matrixMulSharedPKfS0_Pfi)
        /*0020*/ 	.word	0x00000000
.L_5:


//--------------------- .nv.compat                --------------------------
	.section	.nv.compat,"",@"SHT_CUDA_COMPAT_INFO"
	.align	4
        /*0000*/ 	.byte	0x02, 0x09, 0x00, 0x00, 0x02, 0x02, 0x01, 0x00, 0x02, 0x05, 0x05, 0x00, 0x03, 0x07, 0x01, 0x01
        /*0010*/ 	.byte	0x02, 0x03, 0x00, 0x00, 0x02, 0x06, 0x01, 0x00, 0x04, 0x0b, 0x08, 0x00, 0x09, 0x00, 0x00, 0x00
        /*0020*/ 	.byte	0x00, 0x00, 0x00, 0x00


//--------------------- .nv.info._Z15matrixMulSharedPKfS0_Pfi --------------------------
	.section	.nv.info._Z15matrixMulSharedPKfS0_Pfi,"",@"SHT_CUDA_INFO"
	.sectionflags	@""
	.align	4


	//----- nvinfo : EIATTR_CUDA_API_VERSION
	.align		4
        /*0000*/ 	.byte	0x04, 0x37
        /*0002*/ 	.short	(.L_7 - .L_6)
.L_6:
        /*0004*/ 	.word	0x00000082


	//----- nvinfo : EIATTR_KPARAM_INFO
	.align		4
.L_7:
        /*0008*/ 	.byte	0x04, 0x17
        /*000a*/ 	.short	(.L_9 - .L_8)
.L_8:
        /*000c*/ 	.word	0x00000000
        /*0010*/ 	.short	0x0003
        /*0012*/ 	.short	0x0018
        /*0014*/ 	.byte	0x00, 0xf0, 0x11, 0x00


	//----- nvinfo : EIATTR_KPARAM_INFO
	.align		4
.L_9:
        /*0018*/ 	.byte	0x04, 0x17
        /*001a*/ 	.short	(.L_11 - .L_10)
.L_10:
        /*001c*/ 	.word	0x00000000
        /*0020*/ 	.short	0x0002
        /*0022*/ 	.short	0x0010
        /*0024*/ 	.byte	0x00, 0xf5, 0x21, 0x00


	//----- nvinfo : EIATTR_KPARAM_INFO
	.align		4
.L_11:
        /*0028*/ 	.byte	0x04, 0x17
        /*002a*/ 	.short	(.L_13 - .L_12)
.L_12:
        /*002c*/ 	.word	0x00000000
        /*0030*/ 	.short	0x0001
        /*0032*/ 	.short	0x0008
        /*0034*/ 	.byte	0x00, 0xf5, 0x21, 0x00


	//----- nvinfo : EIATTR_KPARAM_INFO
	.align		4
.L_13:
        /*0038*/ 	.byte	0x04, 0x17
        /*003a*/ 	.short	(.L_15 - .L_14)
.L_14:
        /*003c*/ 	.word	0x00000000
        /*0040*/ 	.short	0x0000
        /*0042*/ 	.short	0x0000
        /*0044*/ 	.byte	0x00, 0xf5, 0x21, 0x00


	//----- nvinfo : EIATTR_SPARSE_MMA_MASK
	.align		4
.L_15:
        /*0048*/ 	.byte	0x03, 0x50
        /*004a*/ 	.short	0x0000


	//----- nvinfo : EIATTR_MAXREG_COUNT
	.align		4
        /*004c*/ 	.byte	0x03, 0x1b
        /*004e*/ 	.short	0x00ff


	//----- nvinfo : EIATTR_NUM_BARRIERS
	.align		4
        /*0050*/ 	.byte	0x02, 0x4c
        /*0052*/ 	.byte	0x01
	.zero		1


	//----- nvinfo : EIATTR_MERCURY_ISA_VERSION
	.align		4
        /*0054*/ 	.byte	0x03, 0x5f
        /*0056*/ 	.short	0x0101


	//----- nvinfo : EIATTR_VRC_CTA_INIT_COUNT
	.align		4
        /*0058*/ 	.byte	0x02, 0x4a
	.zero		1
	.zero		1


	//----- nvinfo : EIATTR_EXIT_INSTR_OFFSETS
	.align		4
        /*005c*/ 	.byte	0x04, 0x1c
        /*005e*/ 	.short	(.L_17 - .L_16)


	//   ....[0]....
.L_16:
        /*0060*/ 	.word	0x000005c0


	//   ....[1]....
        /*0064*/ 	.word	0x00000610


	//----- nvinfo : EIATTR_CBANK_PARAM_SIZE
	.align		4
.L_17:
        /*0068*/ 	.byte	0x03, 0x19
        /*006a*/ 	.short	0x001c


	//----- nvinfo : EIATTR_PARAM_CBANK
	.align		4
        /*006c*/ 	.byte	0x04, 0x0a
        /*006e*/ 	.short	(.L_19 - .L_18)
	.align		4
.L_18:
        /*0070*/ 	.word	index@(.nv.constant0._Z15matrixMulSharedPKfS0_Pfi)
        /*0074*/ 	.short	0x0380
        /*0076*/ 	.short	0x001c


	//----- nvinfo : EIATTR_SW_WAR
	.align		4
.L_19:
        /*0078*/ 	.byte	0x04, 0x36
        /*007a*/ 	.short	(.L_21 - .L_20)
.L_20:
        /*007c*/ 	.word	0x00000008
.L_21:


//--------------------- .nv.callgraph             --------------------------
	.section	.nv.callgraph,"",@"SHT_CUDA_CALLGRAPH"
	.align	4
	.sectionentsize	8
	.align		4
        /*0000*/ 	.word	0x00000000
	.align		4
        /*0004*/ 	.word	0xffffffff
	.align		4
        /*0008*/ 	.word	0x00000000
	.align		4
        /*000c*/ 	.word	0xfffffffe
	.align		4
        /*0010*/ 	.word	0x00000000
	.align		4
        /*0014*/ 	.word	0xfffffffd
	.align		4
        /*0018*/ 	.word	0x00000000
	.align		4
        /*001c*/ 	.word	0xfffffffc


//--------------------- .text._Z15matrixMulSharedPKfS0_Pfi --------------------------
	.section	.text._Z15matrixMulSharedPKfS0_Pfi,"ax",@progbits
	.align	128
        .global         _Z15matrixMulSharedPKfS0_Pfi
        .type           _Z15matrixMulSharedPKfS0_Pfi,@function
        .size           _Z15matrixMulSharedPKfS0_Pfi,(.L_x_3 - _Z15matrixMulSharedPKfS0_Pfi)
        .other          _Z15matrixMulSharedPKfS0_Pfi,@"STO_CUDA_ENTRY STV_DEFAULT"
_Z15matrixMulSharedPKfS0_Pfi:
.text._Z15matrixMulSharedPKfS0_Pfi:
[----:B------:R-:W-:Y:S01]  /*0000*/  LDC R1, c[0x0][0x37c] ;  /* 0x0000df00ff017b82 */ /* 0x000fe20000000800 */
[----:B------:R-:W0:Y:S01]  /*0010*/  LDCU UR4, c[0x0][0x398] ;  /* 0x00007300ff0477ac */ /* 0x000e220008000800 */
[----:B------:R-:W1:Y:S01]  /*0020*/  S2R R5, SR_CTAID.Y ;  /* 0x0000000000057919 */ /* 0x000e620000002600 */
[----:B------:R-:W-:Y:S01]  /*0030*/  HFMA2 R25, -RZ, RZ, 0, 0 ;  /* 0x00000000ff197431 */ /* 0x000fe200000001ff */
[----:B------:R-:W2:Y:S01]  /*0040*/  LDCU.64 UR8, c[0x0][0x358] ;  /* 0x00006b00ff0877ac */ /* 0x000ea20008000a00 */
[----:B------:R-:W1:Y:S01]  /*0050*/  S2R R3, SR_TID.Y ;  /* 0x0000000000037919 */ /* 0x000e620000002200 */
[----:B------:R-:W3:Y:S01]  /*0060*/  S2R R10, SR_CTAID.X ;  /* 0x00000000000a7919 */ /* 0x000ee20000002500 */
[----:B------:R-:W3:Y:S01]  /*0070*/  S2R R2, SR_TID.X ;  /* 0x0000000000027919 */ /* 0x000ee20000002100 */
[----:B0-----:R-:W-:-:S04]  /*0080*/  MOV R6, UR4 ;  /* 0x0000000400067c02 */ /* 0x001fc80008000f00 */
[----:B------:R-:W-:Y:S02]  /*0090*/  ISETP.GE.AND P0, PT, R6, 0x1, PT ;  /* 0x000000010600780c */ /* 0x000fe40003f06270 */
[----:B-1----:R-:W-:Y:S02]  /*00a0*/  LEA R5, R5, R3, 0x4 ;  /* 0x0000000305057211 */ /* 0x002fe400078e20ff */
[----:B---3--:R-:W-:-:S09]  /*00b0*/  LEA R4, R10, R2, 0x4 ;  /* 0x000000020a047211 */ /* 0x008fd200078e20ff */
[----:B--2---:R-:W-:Y:S05]  /*00c0*/  @!P0 BRA `(.L_x_0) ;  /* 0x0000000400348947 */ /* 0x004fea0003800000 */
[----:B------:R-:W0:Y:S01]  /*00d0*/  S2UR UR6, SR_CgaCtaId ;  /* 0x00000000000679c3 */ /* 0x000e220000008800 */
[----:B------:R-:W-:Y:S01]  /*00e0*/  UMOV UR4, 0x400 ;  /* 0x0000040000047882 */ /* 0x000fe20000000000 */
[----:B------:R-:W-:Y:S01]  /*00f0*/  IADD3 R8, PT, PT, R6, 0xf, RZ ;  /* 0x0000000f06087810 */ /* 0x000fe20007ffe0ff */
[----:B------:R-:W-:Y:S01]  /*0100*/  UIADD3 UR5, UPT, UPT, UR4, 0x400, URZ ;  /* 0x0000040004057890 */ /* 0x000fe2000fffe0ff */
[-CC-:B------:R-:W-:Y:S01]  /*0110*/  IMAD R7, R3, R6.reuse, R2.reuse ;  /* 0x0000000603077224 */ /* 0x180fe200078e0202 */
[----:B------:R-:W-:Y:S01]  /*0120*/  MOV R25, RZ ;  /* 0x000000ff00197202 */ /* 0x000fe20000000f00 */
[----:B------:R-:W-:Y:S01]  /*0130*/  IMAD R18, R5, R6, R2 ;  /* 0x0000000605127224 */ /* 0x000fe200078e0202 */
[----:B------:R-:W-:Y:S01]  /*0140*/  SHF.R.U32.HI R8, RZ, 0x4, R8 ;  /* 0x00000004ff087819 */ /* 0x000fe20000011608 */
[----:B------:R-:W1:Y:S01]  /*0150*/  LDC R0, c[0x0][0x398] ;  /* 0x0000e600ff007b82 */ /* 0x000e620000000800 */
[----:B------:R-:W-:Y:S02]  /*0160*/  IMAD R7, R10, 0x10, R7 ;  /* 0x000000100a077824 */ /* 0x000fe400078e0207 */
[----:B------:R-:W-:-:S05]  /*0170*/  IADD3 R19, PT, PT, -R8, RZ, RZ ;  /* 0x000000ff08137210 */ /* 0x000fca0007ffe1ff */
[----:B------:R-:W2:Y:S01]  /*0180*/  LDC.64 R22, c[0x0][0x380] ;  /* 0x0000e000ff167b82 */ /* 0x000ea20000000a00 */
[----:B0-----:R-:W-:Y:S02]  /*0190*/  ULEA UR5, UR6, UR5, 0x18 ;  /* 0x0000000506057291 */ /* 0x001fe4000f8ec0ff */
[----:B------:R-:W-:-:S04]  /*01a0*/  ULEA UR4, UR6, UR4, 0x18 ;  /* 0x0000000406047291 */ /* 0x000fc8000f8ec0ff */
[----:B------:R-:W-:Y:S02]  /*01b0*/  LEA R16, R2, UR5, 0x2 ;  /* 0x0000000502107c11 */ /* 0x000fe4000f8e10ff */
[----:B------:R-:W-:-:S03]  /*01c0*/  LEA R17, R3, UR4, 0x6 ;  /* 0x0000000403117c11 */ /* 0x000fc6000f8e30ff */
[----:B------:R-:W-:Y:S01]  /*01d0*/  IMAD R21, R3, 0x40, R16 ;  /* 0x0000004003157824 */ /* 0x000fe200078e0210 */
[----:B------:R-:W-:-:S07]  /*01e0*/  LEA R20, R2, R17, 0x2 ;  /* 0x0000001102147211 */ /* 0x000fce00078e10ff */
.L_x_1:
[----:B-1----:R-:W-:Y:S01]  /*01f0*/  MOV R6, R0 ;  /* 0x0000000000067202 */ /* 0x002fe20000000f00 */
[----:B------:R-:W-:Y:S01]  /*0200*/  HFMA2 R29, -RZ, RZ, 0, 0 ;  /* 0x00000000ff1d7431 */ /* 0x000fe200000001ff */
[----:B------:R-:W-:Y:S02]  /*0210*/  VIMNMX R9, PT, PT, R4, R3, !PT ;  /* 0x0000000304097248 */ /* 0x000fe40007fe0100 */
[-C--:B------:R-:W-:Y:S02]  /*0220*/  ISETP.GE.AND P0, PT, R2, R6.reuse, PT ;  /* 0x000000060200720c */ /* 0x080fe40003f06270 */
[-C--:B------:R-:W-:Y:S01]  /*0230*/  ISETP.GE.AND P1, PT, R9, R6.reuse, PT ;  /* 0x000000060900720c */ /* 0x080fe20003f26270 */
[----:B--2---:R-:W-:Y:S01]  /*0240*/  IMAD.WIDE R8, R18, 0x4, R22 ;  /* 0x0000000412087825 */ /* 0x004fe200078e0216 */
[----:B------:R-:W-:Y:S02]  /*0250*/  ISETP.GE.U32.OR P0, PT, R5, R6, P0 ;  /* 0x000000060500720c */ /* 0x000fe40000706470 */
[----:B------:R-:W-:-:S09]  /*0260*/  MOV R24, RZ ;  /* 0x000000ff00187202 */ /* 0x000fd20000000f00 */
[----:B------:R-:W0:Y:S02]  /*0270*/  @!P1 LDC.64 R10, c[0x0][0x388] ;  /* 0x0000e200ff0a9b82 */ /* 0x000e240000000a00 */
[----:B------:R-:W2:Y:S01]  /*0280*/  @!P0 LDG.E R29, desc[UR8][R8.64] ;  /* 0x00000008081d8981 */ /* 0x000ea2000c1e1900 */
[----:B0-----:R-:W-:-:S05]  /*0290*/  @!P1 IMAD.WIDE R10, R7, 0x4, R10 ;  /* 0x00000004070a9825 */ /* 0x001fca00078e020a */
[----:B------:R-:W3:Y:S01]  /*02a0*/  @!P1 LDG.E R24, desc[UR8][R10.64] ;  /* 0x000000080a189981 */ /* 0x000ee2000c1e1900 */
[----:B------:R-:W-:-:S05]  /*02b0*/  VIADD R19, R19, 0x1 ;  /* 0x0000000113137836 */ /* 0x000fca0000000000 */
[----:B------:R-:W-:Y:S02]  /*02c0*/  ISETP.NE.AND P0, PT, R19, RZ, PT ;  /* 0x000000ff1300720c */ /* 0x000fe40003f05270 */
[----:B------:R-:W-:Y:S02]  /*02d0*/  IADD3 R3, PT, PT, R3, 0x10, RZ ;  /* 0x0000001003037810 */ /* 0x000fe40007ffe0ff */
[----:B------:R-:W-:Y:S02]  /*02e0*/  IADD3 R18, PT, PT, R18, 0x10, RZ ;  /* 0x0000001012127810 */ /* 0x000fe40007ffe0ff */
[----:B------:R-:W-:Y:S02]  /*02f0*/  IADD3 R2, PT, PT, R2, 0x10, RZ ;  /* 0x0000001002027810 */ /* 0x000fe40007ffe0ff */
[----:B------:R-:W-:Y:S01]  /*0300*/  LEA R7, R6, R7, 0x4 ;  /* 0x0000000706077211 */ /* 0x000fe200078e20ff */
[----:B--2---:R-:W-:Y:S04]  /*0310*/  STS [R20], R29 ;  /* 0x0000001d14007388 */ /* 0x004fe80000000800 */
[----:B---3--:R-:W-:Y:S01]  /*0320*/  STS [R21], R24 ;  /* 0x0000001815007388 */ /* 0x008fe20000000800 */
[----:B------:R-:W-:Y:S06]  /*0330*/  BAR.SYNC.DEFER_BLOCKING 0x0 ;  /* 0x0000000000007b1d */ /* 0x000fec0000010000 */
[----:B------:R-:W-:Y:S04]  /*0340*/  LDS R26, [R16] ;  /* 0x00000000101a7984 */ /* 0x000fe80000000800 */
[----:B------:R-:W0:Y:S04]  /*0350*/  LDS.128 R12, [R17] ;  /* 0x00000000110c7984 */ /* 0x000e280000000c00 */
[----:B------:R-:W1:Y:S04]  /*0360*/  LDS R28, [R16+0x40] ;  /* 0x00004000101c7984 */ /* 0x000e680000000800 */
[----:B------:R-:W2:Y:S04]  /*0370*/  LDS R27, [R16+0x80] ;  /* 0x00008000101b7984 */ /* 0x000ea80000000800 */
[----:B------:R-:W-:Y:S04]  /*0380*/  LDS.128 R8, [R17+0x10] ;  /* 0x0000100011087984 */ /* 0x000fe80000000c00 */
[----:B------:R-:W-:Y:S01]  /*0390*/  LDS R24, [R16+0x140] ;  /* 0x0001400010187984 */ /* 0x000fe20000000800 */
[----:B0-----:R-:W-:-:S03]  /*03a0*/  FFMA R26, R12, R26, R25 ;  /* 0x0000001a0c1a7223 */ /* 0x001fc60000000019 */
[----:B------:R-:W0:Y:S01]  /*03b0*/  LDS R12, [R16+0xc0] ;  /* 0x0000c000100c7984 */ /* 0x000e220000000800 */
[----:B-1----:R-:W-:-:S03]  /*03c0*/  FFMA R26, R28, R13, R26 ;  /* 0x0000000d1c1a7223 */ /* 0x002fc6000000001a */
[----:B------:R-:W1:Y:S04]  /*03d0*/  LDS R13, [R16+0x100] ;  /* 0x00010000100d7984 */ /* 0x000e680000000800 */
[----:B------:R-:W3:Y:S01]  /*03e0*/  LDS R25, [R16+0x180] ;  /* 0x0001800010197984 */ /* 0x000ee20000000800 */
[----:B--2---:R-:W-:-:S04]  /*03f0*/  FFMA R27, R27, R14, R26 ;  /* 0x0000000e1b1b7223 */ /* 0x004fc8000000001a */
[----:B0-----:R-:W-:Y:S02]  /*0400*/  FFMA R15, R12, R15, R27 ;  /* 0x0000000f0c0f7223 */ /* 0x001fe4000000001b */
[----:B------:R-:W-:Y:S02]  /*0410*/  LDS R27, [R16+0x200] ;  /* 0x00020000101b7984 */ /* 0x000fe40000000800 */
[----:B-1----:R-:W-:Y:S02]  /*0420*/  FFMA R13, R8, R13, R15 ;  /* 0x0000000d080d7223 */ /* 0x002fe4000000000f */
[----:B------:R-:W0:Y:S02]  /*0430*/  LDS R8, [R16+0x1c0] ;  /* 0x0001c00010087984 */ /* 0x000e240000000800 */
[----:B------:R-:W-:Y:S02]  /*0440*/  FFMA R26, R24, R9, R13 ;  /* 0x00000009181a7223 */ /* 0x000fe4000000000d */
[----:B------:R-:W1:Y:S04]  /*0450*/  LDS.128 R12, [R17+0x20] ;  /* 0x00002000110c7984 */ /* 0x000e680000000c00 */
[----:B------:R-:W2:Y:S01]  /*0460*/  LDS R24, [R16+0x240] ;  /* 0x0002400010187984 */ /* 0x000ea20000000800 */
[----:B---3--:R-:W-:-:S03]  /*0470*/  FFMA R9, R25, R10, R26 ;  /* 0x0000000a19097223 */ /* 0x008fc6000000001a */
[----:B------:R-:W3:Y:S01]  /*0480*/  LDS R25, [R16+0x280] ;  /* 0x0002800010197984 */ /* 0x000ee20000000800 */
[----:B0-----:R-:W-:-:S04]  /*0490*/  FFMA R9, R8, R11, R9 ;  /* 0x0000000b08097223 */ /* 0x001fc80000000009 */
[----:B-1----:R-:W-:Y:S02]  /*04a0*/  FFMA R9, R12, R27, R9 ;  /* 0x0000001b0c097223 */ /* 0x002fe40000000009 */
[----:B------:R-:W0:Y:S02]  /*04b0*/  LDS R12, [R16+0x2c0] ;  /* 0x0002c000100c7984 */ /* 0x000e240000000800 */
[----:B--2---:R-:W-:Y:S02]  /*04c0*/  FFMA R24, R24, R13, R9 ;  /* 0x0000000d18187223 */ /* 0x004fe40000000009 */
[----:B------:R-:W-:Y:S04]  /*04d0*/  LDS R13, [R16+0x300] ;  /* 0x00030000100d7984 */ /* 0x000fe80000000800 */
[----:B------:R-:W1:Y:S01]  /*04e0*/  LDS.128 R8, [R17+0x30] ;  /* 0x0000300011087984 */ /* 0x000e620000000c00 */
[----:B---3--:R-:W-:-:S03]  /*04f0*/  FFMA R25, R25, R14, R24 ;  /* 0x0000000e19197223 */ /* 0x008fc60000000018 */
[----:B------:R-:W2:Y:S04]  /*0500*/  LDS R27, [R16+0x340] ;  /* 0x00034000101b7984 */ /* 0x000ea80000000800 */
[----:B------:R-:W3:Y:S04]  /*0510*/  LDS R24, [R16+0x380] ;  /* 0x0003800010187984 */ /* 0x000ee80000000800 */
[----:B------:R-:W4:Y:S01]  /*0520*/  LDS R14, [R16+0x3c0] ;  /* 0x0003c000100e7984 */ /* 0x000f220000000800 */
[----:B0-----:R-:W-:-:S04]  /*0530*/  FFMA R15, R12, R15, R25 ;  /* 0x0000000f0c0f7223 */ /* 0x001fc80000000019 */
[----:B-1----:R-:W-:-:S04]  /*0540*/  FFMA R8, R8, R13, R15 ;  /* 0x0000000d08087223 */ /* 0x002fc8000000000f */
[----:B--2---:R-:W-:-:S04]  /*0550*/  FFMA R9, R27, R9, R8 ;  /* 0x000000091b097223 */ /* 0x004fc80000000008 */
[----:B---3--:R-:W-:-:S04]  /*0560*/  FFMA R9, R24, R10, R9 ;  /* 0x0000000a18097223 */ /* 0x008fc80000000009 */
[----:B----4-:R-:W-:Y:S01]  /*0570*/  FFMA R25, R14, R11, R9 ;  /* 0x0000000b0e197223 */ /* 0x010fe20000000009 */
[----:B------:R-:W-:Y:S06]  /*0580*/  BAR.SYNC.DEFER_BLOCKING 0x0 ;  /* 0x0000000000007b1d */ /* 0x000fec0000010000 */
[----:B------:R-:W-:Y:S05]  /*0590*/  @P0 BRA `(.L_x_1) ;  /* 0xfffffffc00140947 */ /* 0x000fea000383ffff */
.L_x_0:
[----:B------:R-:W-:-:S04]  /*05a0*/  VIMNMX R3, PT, PT, R5, R4, !PT ;  /* 0x0000000405037248 */ /* 0x000fc80007fe0100 */
[----:B------:R-:W-:-:S13]  /*05b0*/  ISETP.GE.AND P0, PT, R3, R6, PT ;  /* 0x000000060300720c */ /* 0x000fda0003f06270 */
[----:B------:R-:W-:Y:S05]  /*05c0*/  @P0 EXIT ;  /* 0x000000000000094d */ /* 0x000fea0003800000 */
[----:B------:R-:W0:Y:S01]  /*05d0*/  LDC.64 R2, c[0x0][0x390] ;  /* 0x0000e400ff027b82 */ /* 0x000e220000000a00 */
[----:B------:R-:W-:-:S04]  /*05e0*/  IMAD R5, R5, R6, R4 ;  /* 0x0000000605057224 */ /* 0x000fc800078e0204 */
[----:B0-----:R-:W-:-:S05]  /*05f0*/  IMAD.WIDE R2, R5, 0x4, R2 ;  /* 0x0000000405027825 */ /* 0x001fca00078e0202 */
[----:B------:R-:W-:Y:S01]  /*0600*/  STG.E desc[UR8][R2.64], R25 ;  /* 0x0000001902007986 */ /* 0x000fe2000c101908 */
[----:B------:R-:W-:Y:S05]  /*0610*/  EXIT ;  /* 0x000000000000794d */ /* 0x000fea0003800000 */
.L_x_2:
[----:B------:R-:W-:-:S00]  /*0620*/  BRA `(.L_x_2) ;  /* 0xfffffffc00fc7947 */ /* 0x000fc0000383ffff */
[----:B------:R-:W-:-:S00]  /*0630*/  NOP ;  /* 0x0000000000007918 */ /* 0x000fc00000000000 */
        /* <DEDUP_REMOVED lines=12> */
.L_x_3:


//--------------------- .nv.shared._Z15matrixMulSharedPKfS0_Pfi --------------------------
	.section	.nv.shared._Z15matrixMulSharedPKfS0_Pfi,"aw",@nobits
	.sectionflags	@""
	.align	4
.nv.shared._Z15matrixMulSharedPKfS0_Pfi:
	.zero		3072


//--------------------- .nv.shared.reserved.0     --------------------------
	.section	.nv.shared.reserved.0,"aw",@nobits
	.weak		__nv_reservedSMEM_offset_0_alias
	.size		__nv_reservedSMEM_offset_0_alias, 0, 64
	.other		__nv_reservedSMEM_offset_0_alias,@"STO_CUDA_RESERVED_SHARED STV_DEFAULT"
__nv_reservedSMEM_offset_0_alias:
	.zero		0
	.zero		64


//--------------------- .nv.constant0._Z15matrixMulSharedPKfS0_Pfi --------------------------
	.section	.nv.constant0._Z15matrixMulSharedPKfS0_Pfi,"a",@progbits
	.sectionflags	@""
	.align	4
.nv.constant0._Z15matrixMulSharedPKfS0_Pfi:
	.zero		924


//--------------------- SYMBOLS --------------------------

	.type		.nv.reservedSmem.offset0,@object
	.size		.nv.reservedSmem.offset0,0x4
	.type		.nv.reservedSmem.cap,@object
	.size		.nv.reservedSmem.cap,0x4
